//
// Generated by NVIDIA NVVM Compiler
//
// Compiler Build ID: CL-36424714
// Cuda compilation tools, release 13.0, V13.0.88
// Based on NVVM 20.0.0
//

.version 9.0
.target sm_100
.address_size 64

	// .globl	_Z5benchPiS_i

.visible .entry _Z5benchPiS_i(
	.param .u64 .ptr .align 1 _Z5benchPiS_i_param_0,
	.param .u64 .ptr .align 1 _Z5benchPiS_i_param_1,
	.param .u32 _Z5benchPiS_i_param_2
)
{
	.reg .pred 	%p<7>;
	.reg .b32 	%r<43>;
	.reg .b64 	%rd<18>;

	ld.param.u64 	%rd3, [_Z5benchPiS_i_param_0];
	ld.param.u64 	%rd4, [_Z5benchPiS_i_param_1];
	ld.param.u32 	%r12, [_Z5benchPiS_i_param_2];
	cvta.to.global.u64 	%rd1, %rd4;
	cvta.to.global.u64 	%rd2, %rd3;
	mov.u32 	%r13, %ctaid.x;
	mov.u32 	%r14, %ntid.x;
	mov.u32 	%r15, %tid.x;
	mad.lo.s32 	%r41, %r13, %r14, %r15;
	mov.u32 	%r16, %nctaid.x;
	mul.lo.s32 	%r2, %r14, %r16;
	setp.ge.s32 	%p1, %r41, %r12;
	@%p1 bra 	$L__BB0_7;
	add.s32 	%r17, %r41, %r2;
	max.s32 	%r18, %r12, %r17;
	setp.lt.s32 	%p2, %r17, %r12;
	selp.u32 	%r19, 1, 0, %p2;
	add.s32 	%r20, %r17, %r19;
	sub.s32 	%r21, %r18, %r20;
	div.u32 	%r22, %r21, %r2;
	add.s32 	%r3, %r22, %r19;
	and.b32  	%r23, %r3, 3;
	setp.eq.s32 	%p3, %r23, 3;
	@%p3 bra 	$L__BB0_4;
	add.s32 	%r24, %r3, 1;
	and.b32  	%r25, %r24, 3;
	neg.s32 	%r39, %r25;
$L__BB0_3:
	.pragma "nounroll";
	mul.wide.s32 	%rd5, %r41, 4;
	add.s64 	%rd6, %rd1, %rd5;
	add.s64 	%rd7, %rd2, %rd5;
	ld.global.u32 	%r26, [%rd7];
	atom.relaxed.global.cas.b32 	%r27, [%rd6], %r41, %r26;
	add.s32 	%r41, %r41, %r2;
	add.s32 	%r39, %r39, 1;
	setp.ne.s32 	%p4, %r39, 0;
	@%p4 bra 	$L__BB0_3;
$L__BB0_4:
	setp.lt.u32 	%p5, %r3, 3;
	@%p5 bra 	$L__BB0_7;
	mul.wide.s32 	%rd11, %r2, 4;
$L__BB0_6:
	mul.wide.s32 	%rd8, %r41, 4;
	add.s64 	%rd9, %rd1, %rd8;
	add.s64 	%rd10, %rd2, %rd8;
	ld.global.u32 	%r28, [%rd10];
	atom.relaxed.global.cas.b32 	%r29, [%rd9], %r41, %r28;
	add.s32 	%r30, %r41, %r2;
	add.s64 	%rd12, %rd9, %rd11;
	add.s64 	%rd13, %rd10, %rd11;
	ld.global.u32 	%r31, [%rd13];
	atom.relaxed.global.cas.b32 	%r32, [%rd12], %r30, %r31;
	add.s32 	%r33, %r30, %r2;
	add.s64 	%rd14, %rd12, %rd11;
	add.s64 	%rd15, %rd13, %rd11;
	ld.global.u32 	%r34, [%rd15];
	atom.relaxed.global.cas.b32 	%r35, [%rd14], %r33, %r34;
	add.s32 	%r36, %r33, %r2;
	add.s64 	%rd16, %rd14, %rd11;
	add.s64 	%rd17, %rd15, %rd11;
	ld.global.u32 	%r37, [%rd17];
	atom.relaxed.global.cas.b32 	%r38, [%rd16], %r36, %r37;
	add.s32 	%r41, %r36, %r2;
	setp.lt.s32 	%p6, %r41, %r12;
	@%p6 bra 	$L__BB0_6;
$L__BB0_7:
	ret;

}
	// .globl	_Z12bench_singlePiS_
.visible .entry _Z12bench_singlePiS_(
	.param .u64 .ptr .align 1 _Z12bench_singlePiS__param_0,
	.param .u64 .ptr .align 1 _Z12bench_singlePiS__param_1
)
{
	.reg .b32 	%r<6>;
	.reg .b64 	%rd<8>;

	ld.param.u64 	%rd1, [_Z12bench_singlePiS__param_0];
	ld.param.u64 	%rd2, [_Z12bench_singlePiS__param_1];
	cvta.to.global.u64 	%rd3, %rd2;
	cvta.to.global.u64 	%rd4, %rd1;
	mov.u32 	%r1, %ctaid.x;
	mov.u32 	%r2, %ntid.x;
	mov.u32 	%r3, %tid.x;
	mad.lo.s32 	%r4, %r1, %r2, %r3;
	mul.wide.s32 	%rd5, %r4, 4;
	add.s64 	%rd6, %rd4, %rd5;
	ld.global.u32 	%r5, [%rd6];
	add.s64 	%rd7, %rd3, %rd5;
	st.global.u32 	[%rd7], %r5;
	ret;

}


// ===== COMPILED SASS (sm_100) =====

	.target	sm_100

	.elftype	@"ET_EXEC"


//--------------------- .note.nv.tkinfo           --------------------------
	.section	.note.nv.tkinfo,"",@"SHT_NOTE"
	.sectionflags	@"SHF_NOTE_NV_TKINFO"
	.tkinfo
        /*0018*/ 	.word	0x00000002
        /*0030*/ 	.string	""
        /*0030*/ 	.string	"ptxas"
        /*0030*/ 	.string	"Cuda compilation tools, release 13.0, V13.0.88"
        /*0030*/ 	.string	"Build cuda_13.0.r13.0/compiler.36424714_0"
        /*0030*/ 	.string	"-arch sm_100 -m 64 "



//--------------------- .note.nv.cuinfo           --------------------------
	.section	.note.nv.cuinfo,"",@"SHT_NOTE"
	.sectionflags	@"SHF_NOTE_NV_CUINFO"
        /*0018*/ 	.short	0x0002
        /*001a*/ 	.short	0x0064
        /*001c*/ 	.short	0x0082
	.zero		2


//--------------------- .nv.info                  --------------------------
	.section	.nv.info,"",@"SHT_CUDA_INFO"
	.align	4


	//----- nvinfo : EIATTR_REGCOUNT
	.align		4
        /*0000*/ 	.byte	0x04, 0x2f
        /*0002*/ 	.short	(.L_1 - .L_0)
	.align		4
.L_0:
        /*0004*/ 	.word	index@(_Z5benchPiS_i)
        /*0008*/ 	.word	0x0000001c


	//----- nvinfo : EIATTR_FRAME_SIZE
	.align		4
.L_1:
        /*000c*/ 	.byte	0x04, 0x11
        /*000e*/ 	.short	(.L_3 - .L_2)
	.align		4
.L_2:
        /*0010*/ 	.word	index@(_Z5benchPiS_i)
        /*0014*/ 	.word	0x00000000


	//----- nvinfo : EIATTR_REGCOUNT
	.align		4
.L_3:
        /*0018*/ 	.byte	0x04, 0x2f
        /*001a*/ 	.short	(.L_5 - .L_4)
	.align		4
.L_4:
        /*001c*/ 	.word	index@(_Z12bench_singlePiS_)
        /*0020*/ 	.word	0x0000000a


	//----- nvinfo : EIATTR_FRAME_SIZE
	.align		4
.L_5:
        /*0024*/ 	.byte	0x04, 0x11
        /*0026*/ 	.short	(.L_7 - .L_6)
	.align		4
.L_6:
        /*0028*/ 	.word	index@(_Z12bench_singlePiS_)
        /*002c*/ 	.word	0x00000000


	//----- nvinfo : EIATTR_MIN_STACK_SIZE
	.align		4
.L_7:
        /*0030*/ 	.byte	0x04, 0x12
        /*0032*/ 	.short	(.L_9 - .L_8)
	.align		4
.L_8:
        /*0034*/ 	.word	index@(_Z12bench_singlePiS_)
        /*0038*/ 	.word	0x00000000


	//----- nvinfo : EIATTR_MIN_STACK_SIZE
	.align		4
.L_9:
        /*003c*/ 	.byte	0x04, 0x12
        /*003e*/ 	.short	(.L_11 - .L_10)
	.align		4
.L_10:
        /*0040*/ 	.word	index@(_Z5benchPiS_i)
        /*0044*/ 	.word	0x00000000
.L_11:


//--------------------- .nv.compat                --------------------------
	.section	.nv.compat,"",@"SHT_CUDA_COMPAT_INFO"
	.align	4
        /*0000*/ 	.byte	0x02, 0x09, 0x00, 0x00, 0x02, 0x02, 0x01, 0x00, 0x02, 0x05, 0x05, 0x00, 0x03, 0x07, 0x01, 0x01
        /*0010*/ 	.byte	0x02, 0x03, 0x00, 0x00, 0x02, 0x06, 0x01, 0x00, 0x04, 0x0b, 0x08, 0x00, 0x09, 0x00, 0x00, 0x00
        /*0020*/ 	.byte	0x00, 0x00, 0x00, 0x00


//--------------------- .nv.info._Z12bench_singlePiS_ --------------------------
	.section	.nv.info._Z12bench_singlePiS_,"",@"SHT_CUDA_INFO"
	.sectionflags	@""
	.align	4


	//----- nvinfo : EIATTR_CUDA_API_VERSION
	.align		4
        /*0000*/ 	.byte	0x04, 0x37
        /*0002*/ 	.short	(.L_13 - .L_12)
.L_12:
        /*0004*/ 	.word	0x00000082


	//----- nvinfo : EIATTR_KPARAM_INFO
	.align		4
.L_13:
        /*0008*/ 	.byte	0x04, 0x17
        /*000a*/ 	.short	(.L_15 - .L_14)
.L_14:
        /*000c*/ 	.word	0x00000000
        /*0010*/ 	.short	0x0001
        /*0012*/ 	.short	0x0008
        /*0014*/ 	.byte	0x00, 0xf5, 0x21, 0x00


	//----- nvinfo : EIATTR_KPARAM_INFO
	.align		4
.L_15:
        /*0018*/ 	.byte	0x04, 0x17
        /*001a*/ 	.short	(.L_17 - .L_16)
.L_16:
        /*001c*/ 	.word	0x00000000
        /*0020*/ 	.short	0x0000
        /*0022*/ 	.short	0x0000
        /*0024*/ 	.byte	0x00, 0xf5, 0x21, 0x00


	//----- nvinfo : EIATTR_SPARSE_MMA_MASK
	.align		4
.L_17:
        /*0028*/ 	.byte	0x03, 0x50
        /*002a*/ 	.short	0x0000


	//----- nvinfo : EIATTR_MAXREG_COUNT
	.align		4
        /*002c*/ 	.byte	0x03, 0x1b
        /*002e*/ 	.short	0x00ff


	//----- nvinfo : EIATTR_MERCURY_ISA_VERSION
	.align		4
        /*0030*/ 	.byte	0x03, 0x5f
        /*0032*/ 	.short	0x0101


	//----- nvinfo : EIATTR_VRC_CTA_INIT_COUNT
	.align		4
        /*0034*/ 	.byte	0x02, 0x4a
	.zero		1
	.zero		1


	//----- nvinfo : EIATTR_EXIT_INSTR_OFFSETS
	.align		4
        /*0038*/ 	.byte	0x04, 0x1c
        /*003a*/ 	.short	(.L_19 - .L_18)


	//   ....[0]....
.L_18:
        /*003c*/ 	.word	0x000000c0


	//----- nvinfo : EIATTR_CBANK_PARAM_SIZE
	.align		4
.L_19:
        /*0040*/ 	.byte	0x03, 0x19
        /*0042*/ 	.short	0x0010


	//----- nvinfo : EIATTR_PARAM_CBANK
	.align		4
        /*0044*/ 	.byte	0x04, 0x0a
        /*0046*/ 	.short	(.L_21 - .L_20)
	.align		4
.L_20:
        /*0048*/ 	.word	index@(.nv.constant0._Z12bench_singlePiS_)
        /*004c*/ 	.short	0x0380
        /*004e*/ 	.short	0x0010


	//----- nvinfo : EIATTR_SW_WAR
	.align		4
.L_21:
        /*0050*/ 	.byte	0x04, 0x36
        /*0052*/ 	.short	(.L_23 - .L_22)
.L_22:
        /*0054*/ 	.word	0x00000008
.L_23:


//--------------------- .nv.info._Z5benchPiS_i    --------------------------
	.section	.nv.info._Z5benchPiS_i,"",@"SHT_CUDA_INFO"
	.sectionflags	@""
	.align	4


	//----- nvinfo : EIATTR_CUDA_API_VERSION
	.align		4
        /*0000*/ 	.byte	0x04, 0x37
        /*0002*/ 	.short	(.L_25 - .L_24)
.L_24:
        /*0004*/ 	.word	0x00000082


	//----- nvinfo : EIATTR_KPARAM_INFO
	.align		4
.L_25:
        /*0008*/ 	.byte	0x04, 0x17
        /*000a*/ 	.short	(.L_27 - .L_26)
.L_26:
        /*000c*/ 	.word	0x00000000
        /*0010*/ 	.short	0x0002
        /*0012*/ 	.short	0x0010
        /*0014*/ 	.byte	0x00, 0xf0, 0x11, 0x00


	//----- nvinfo : EIATTR_KPARAM_INFO
	.align		4
.L_27:
        /*0018*/ 	.byte	0x04, 0x17
        /*001a*/ 	.short	(.L_29 - .L_28)
.L_28:
        /*001c*/ 	.word	0x00000000
        /*0020*/ 	.short	0x0001
        /*0022*/ 	.short	0x0008
        /*0024*/ 	.byte	0x00, 0xf5, 0x21, 0x00


	//----- nvinfo : EIATTR_KPARAM_INFO
	.align		4
.L_29:
        /*0028*/ 	.byte	0x04, 0x17
        /*002a*/ 	.short	(.L_31 - .L_30)
.L_30:
        /*002c*/ 	.word	0x00000000
        /*0030*/ 	.short	0x0000
        /*0032*/ 	.short	0x0000
        /*0034*/ 	.byte	0x00, 0xf5, 0x21, 0x00


	//----- nvinfo : EIATTR_SPARSE_MMA_MASK
	.align		4
.L_31:
        /*0038*/ 	.byte	0x03, 0x50
        /*003a*/ 	.short	0x0000


	//----- nvinfo : EIATTR_MAXREG_COUNT
	.align		4
        /*003c*/ 	.byte	0x03, 0x1b
        /*003e*/ 	.short	0x00ff


	//----- nvinfo : EIATTR_MERCURY_ISA_VERSION
	.align		4
        /*0040*/ 	.byte	0x03, 0x5f
        /*0042*/ 	.short	0x0101


	//----- nvinfo : EIATTR_VRC_CTA_INIT_COUNT
	.align		4
        /*0044*/ 	.byte	0x02, 0x4a
	.zero		1
	.zero		1


	//----- nvinfo : EIATTR_EXIT_INSTR_OFFSETS
	.align		4
        /*0048*/ 	.byte	0x04, 0x1c
        /*004a*/ 	.short	(.L_33 - .L_32)


	//   ....[0]....
.L_32:
        /*004c*/ 	.word	0x00000090


	//   ....[1]....
        /*0050*/ 	.word	0x00000380


	//   ....[2]....
        /*0054*/ 	.word	0x000004f0


	//----- nvinfo : EIATTR_CRS_STACK_SIZE
	.align		4
.L_33:
        /*0058*/ 	.byte	0x04, 0x1e
        /*005a*/ 	.short	(.L_35 - .L_34)
.L_34:
        /*005c*/ 	.word	0x00000000


	//----- nvinfo : EIATTR_CBANK_PARAM_SIZE
	.align		4
.L_35:
        /*0060*/ 	.byte	0x03, 0x19
        /*0062*/ 	.short	0x0014


	//----- nvinfo : EIATTR_PARAM_CBANK
	.align		4
        /*0064*/ 	.byte	0x04, 0x0a
        /*0066*/ 	.short	(.L_37 - .L_36)
	.align		4
.L_36:
        /*0068*/ 	.word	index@(.nv.constant0._Z5benchPiS_i)
        /*006c*/ 	.short	0x0380
        /*006e*/ 	.short	0x0014


	//----- nvinfo : EIATTR_SW_WAR
	.align		4
.L_37:
        /*0070*/ 	.byte	0x04, 0x36
        /*0072*/ 	.short	(.L_39 - .L_38)
.L_38:
        /*0074*/ 	.word	0x00000008
.L_39:


//--------------------- .nv.callgraph             --------------------------
	.section	.nv.callgraph,"",@"SHT_CUDA_CALLGRAPH"
	.align	4
	.sectionentsize	8
	.align		4
        /*0000*/ 	.word	0x00000000
	.align		4
        /*0004*/ 	.word	0xffffffff
	.align		4
        /*0008*/ 	.word	0x00000000
	.align		4
        /*000c*/ 	.word	0xfffffffe
	.align		4
        /*0010*/ 	.word	0x00000000
	.align		4
        /*0014*/ 	.word	0xfffffffd
	.align		4
        /*0018*/ 	.word	0x00000000
	.align		4
        /*001c*/ 	.word	0xfffffffc


//--------------------- .text._Z12bench_singlePiS_ --------------------------
	.section	.text._Z12bench_singlePiS_,"ax",@progbits
	.align	128
        .global         _Z12bench_singlePiS_
        .type           _Z12bench_singlePiS_,@function
        .size           _Z12bench_singlePiS_,(.L_x_6 - _Z12bench_singlePiS_)
        .other          _Z12bench_singlePiS_,@"STO_CUDA_ENTRY STV_DEFAULT"
_Z12bench_singlePiS_:
.text._Z12bench_singlePiS_:
[----:B------:R-:W-:Y:S01]  /*0000*/  LDC R1, c[0x0][0x37c] ;  /* 0x0000df00ff017b82 */ /* 0x000fe20000000800 */
[----:B------:R-:W0:Y:S07]  /*0010*/  S2R R0, SR_TID.X ;  /* 0x0000000000007919 */ /* 0x000e2e0000002100 */
[----:B------:R-:W0:Y:S01]  /*0020*/  S2UR UR6, SR_CTAID.X ;  /* 0x00000000000679c3 */ /* 0x000e220000002500 */
[----:B------:R-:W1:Y:S07]  /*0030*/  LDCU.64 UR4, c[0x0][0x358] ;  /* 0x00006b00ff0477ac */ /* 0x000e6e0008000a00 */
[----:B------:R-:W0:Y:S08]  /*0040*/  LDC R7, c[0x0][0x360] ;  /* 0x0000d800ff077b82 */ /* 0x000e300000000800 */
[----:B------:R-:W2:Y:S08]  /*0050*/  LDC.64 R2, c[0x0][0x380] ;  /* 0x0000e000ff027b82 */ /* 0x000eb00000000a00 */
[----:B------:R-:W3:Y:S01]  /*0060*/  LDC.64 R4, c[0x0][0x388] ;  /* 0x0000e200ff047b82 */ /* 0x000ee20000000a00 */
[----:B0-----:R-:W-:-:S04]  /*0070*/  IMAD R7, R7, UR6, R0 ;  /* 0x0000000607077c24 */ /* 0x001fc8000f8e0200 */
[----:B--2---:R-:W-:-:S06]  /*0080*/  IMAD.WIDE R2, R7, 0x4, R2 ;  /* 0x0000000407027825 */ /* 0x004fcc00078e0202 */
[----:B-1----:R-:W2:Y:S01]  /*0090*/  LDG.E R3, desc[UR4][R2.64] ;  /* 0x0000000402037981 */ /* 0x002ea2000c1e1900 */
[----:B---3--:R-:W-:-:S05]  /*00a0*/  IMAD.WIDE R4, R7, 0x4, R4 ;  /* 0x0000000407047825 */ /* 0x008fca00078e0204 */
[----:B--2---:R-:W-:Y:S01]  /*00b0*/  STG.E desc[UR4][R4.64], R3 ;  /* 0x0000000304007986 */ /* 0x004fe2000c101904 */
[----:B------:R-:W-:Y:S05]  /*00c0*/  EXIT ;  /* 0x000000000000794d */ /* 0x000fea0003800000 */
.L_x_0:
[----:B------:R-:W-:-:S00]  /*00d0*/  BRA `(.L_x_0) ;  /* 0xfffffffc00fc7947 */ /* 0x000fc0000383ffff */
[----:B------:R-:W-:-:S00]  /*00e0*/  NOP ;  /* 0x0000000000007918 */ /* 0x000fc00000000000 */
        /* <DEDUP_REMOVED lines=9> */
.L_x_6:


//--------------------- .text._Z5benchPiS_i       --------------------------
	.section	.text._Z5benchPiS_i,"ax",@progbits
	.align	128
        .global         _Z5benchPiS_i
        .type           _Z5benchPiS_i,@function
        .size           _Z5benchPiS_i,(.L_x_7 - _Z5benchPiS_i)
        .other          _Z5benchPiS_i,@"STO_CUDA_ENTRY STV_DEFAULT"
_Z5benchPiS_i:
.text._Z5benchPiS_i:
[----:B------:R-:W-:Y:S01]  /*0000*/  LDC R1, c[0x0][0x37c] ;  /* 0x0000df00ff017b82 */ /* 0x000fe20000000800 */
[----:B------:R-:W0:Y:S07]  /*0010*/  S2R R8, SR_TID.X ;  /* 0x0000000000087919 */ /* 0x000e2e0000002100 */
[----:B------:R-:W0:Y:S01]  /*0020*/  S2UR UR4, SR_CTAID.X ;  /* 0x00000000000479c3 */ /* 0x000e220000002500 */
[----:B------:R-:W1:Y:S07]  /*0030*/  LDCU UR6, c[0x0][0x390] ;  /* 0x00007200ff0677ac */ /* 0x000e6e0008000800 */
[----:B------:R-:W0:Y:S01]  /*0040*/  LDC R7, c[0x0][0x360] ;  /* 0x0000d800ff077b82 */ /* 0x000e220000000800 */
[----:B------:R-:W2:Y:S01]  /*0050*/  LDCU UR5, c[0x0][0x370] ;  /* 0x00006e00ff0577ac */ /* 0x000ea20008000800 */
[----:B0-----:R-:W-:-:S02]  /*0060*/  IMAD R8, R7, UR4, R8 ;  /* 0x0000000407087c24 */ /* 0x001fc4000f8e0208 */
[----:B--2---:R-:W-:-:S03]  /*0070*/  IMAD R7, R7, UR5, RZ ;  /* 0x0000000507077c24 */ /* 0x004fc6000f8e02ff */
[----:B-1----:R-:W-:-:S13]  /*0080*/  ISETP.GE.AND P0, PT, R8, UR6, PT ;  /* 0x0000000608007c0c */ /* 0x002fda000bf06270 */
[----:B------:R-:W-:Y:S05]  /*0090*/  @P0 EXIT ;  /* 0x000000000000094d */ /* 0x000fea0003800000 */
[----:B------:R-:W0:Y:S01]  /*00a0*/  I2F.U32.RP R4, R7 ;  /* 0x0000000700047306 */ /* 0x000e220000209000 */
[C---:B------:R-:W-:Y:S01]  /*00b0*/  IMAD.IADD R0, R7.reuse, 0x1, R8 ;  /* 0x0000000107007824 */ /* 0x040fe200078e0208 */
[----:B------:R-:W-:Y:S01]  /*00c0*/  IADD3 R9, PT, PT, RZ, -R7, RZ ;  /* 0x80000007ff097210 */ /* 0x000fe20007ffe0ff */
[----:B------:R-:W1:Y:S01]  /*00d0*/  LDCU.64 UR4, c[0x0][0x358] ;  /* 0x00006b00ff0477ac */ /* 0x000e620008000a00 */
[----:B------:R-:W-:Y:S01]  /*00e0*/  ISETP.NE.U32.AND P2, PT, R7, RZ, PT ;  /* 0x000000ff0700720c */ /* 0x000fe20003f45070 */
[----:B------:R-:W-:Y:S01]  /*00f0*/  BSSY.RECONVERGENT B0, `(.L_x_1) ;  /* 0x0000028000007945 */ /* 0x000fe20003800200 */
[C---:B------:R-:W-:Y:S02]  /*0100*/  ISETP.GE.AND P0, PT, R0.reuse, UR6, PT ;  /* 0x0000000600007c0c */ /* 0x040fe4000bf06270 */
[----:B------:R-:W-:Y:S02]  /*0110*/  VIMNMX R5, PT, PT, R0, UR6, !PT ;  /* 0x0000000600057c48 */ /* 0x000fe4000ffe0100 */
[----:B------:R-:W-:-:S04]  /*0120*/  SEL R6, RZ, 0x1, P0 ;  /* 0x00000001ff067807 */ /* 0x000fc80000000000 */
[----:B------:R-:W-:Y:S01]  /*0130*/  IADD3 R0, PT, PT, R5, -R0, -R6 ;  /* 0x8000000005007210 */ /* 0x000fe20007ffe806 */
[----:B0-----:R-:W0:Y:S02]  /*0140*/  MUFU.RCP R4, R4 ;  /* 0x0000000400047308 */ /* 0x001e240000001000 */
[----:B0-----:R-:W-:Y:S02]  /*0150*/  IADD3 R2, PT, PT, R4, 0xffffffe, RZ ;  /* 0x0ffffffe04027810 */ /* 0x001fe40007ffe0ff */
[----:B------:R-:W0:Y:S04]  /*0160*/  LDC.64 R4, c[0x0][0x380] ;  /* 0x0000e000ff047b82 */ /* 0x000e280000000a00 */
[----:B------:R2:W3:Y:S02]  /*0170*/  F2I.FTZ.U32.TRUNC.NTZ R3, R2 ;  /* 0x0000000200037305 */ /* 0x0004e4000021f000 */
[----:B--2---:R-:W-:-:S02]  /*0180*/  HFMA2 R2, -RZ, RZ, 0, 0 ;  /* 0x00000000ff027431 */ /* 0x004fc400000001ff */
[----:B---3--:R-:W-:-:S04]  /*0190*/  IMAD R9, R9, R3, RZ ;  /* 0x0000000309097224 */ /* 0x008fc800078e02ff */
[----:B------:R-:W-:-:S06]  /*01a0*/  IMAD.HI.U32 R3, R3, R9, R2 ;  /* 0x0000000903037227 */ /* 0x000fcc00078e0002 */
[----:B------:R-:W-:-:S04]  /*01b0*/  IMAD.HI.U32 R9, R3, R0, RZ ;  /* 0x0000000003097227 */ /* 0x000fc800078e00ff */
[----:B------:R-:W-:-:S04]  /*01c0*/  IMAD.MOV R2, RZ, RZ, -R9 ;  /* 0x000000ffff027224 */ /* 0x000fc800078e0a09 */
[----:B------:R-:W-:Y:S02]  /*01d0*/  IMAD R0, R7, R2, R0 ;  /* 0x0000000207007224 */ /* 0x000fe400078e0200 */
[----:B------:R-:W2:Y:S03]  /*01e0*/  LDC.64 R2, c[0x0][0x388] ;  /* 0x0000e200ff027b82 */ /* 0x000ea60000000a00 */
[----:B------:R-:W-:-:S13]  /*01f0*/  ISETP.GE.U32.AND P0, PT, R0, R7, PT ;  /* 0x000000070000720c */ /* 0x000fda0003f06070 */
[----:B------:R-:W-:Y:S01]  /*0200*/  @P0 IADD3 R0, PT, PT, -R7, R0, RZ ;  /* 0x0000000007000210 */ /* 0x000fe20007ffe1ff */
[----:B------:R-:W-:-:S03]  /*0210*/  @P0 VIADD R9, R9, 0x1 ;  /* 0x0000000109090836 */ /* 0x000fc60000000000 */
[----:B------:R-:W-:-:S13]  /*0220*/  ISETP.GE.U32.AND P1, PT, R0, R7, PT ;  /* 0x000000070000720c */ /* 0x000fda0003f26070 */
[----:B------:R-:W-:Y:S02]  /*0230*/  @P1 IADD3 R9, PT, PT, R9, 0x1, RZ ;  /* 0x0000000109091810 */ /* 0x000fe40007ffe0ff */
[----:B------:R-:W-:-:S05]  /*0240*/  @!P2 LOP3.LUT R9, RZ, R7, RZ, 0x33, !PT ;  /* 0x00000007ff09a212 */ /* 0x000fca00078e33ff */
[----:B------:R-:W-:-:S05]  /*0250*/  IMAD.IADD R0, R6, 0x1, R9 ;  /* 0x0000000106007824 */ /* 0x000fca00078e0209 */
[C---:B------:R-:W-:Y:S02]  /*0260*/  LOP3.LUT R6, R0.reuse, 0x3, RZ, 0xc0, !PT ;  /* 0x0000000300067812 */ /* 0x040fe400078ec0ff */
[----:B------:R-:W-:Y:S02]  /*0270*/  ISETP.GE.U32.AND P1, PT, R0, 0x3, PT ;  /* 0x000000030000780c */ /* 0x000fe40003f26070 */
[----:B------:R-:W-:-:S13]  /*0280*/  ISETP.NE.AND P0, PT, R6, 0x3, PT ;  /* 0x000000030600780c */ /* 0x000fda0003f05270 */
[----:B012---:R-:W-:Y:S05]  /*0290*/  @!P0 BRA `(.L_x_2) ;  /* 0x0000000000348947 */ /* 0x007fea0003800000 */
[----:B------:R-:W0:Y:S01]  /*02a0*/  LDC.64 R16, c[0x0][0x380] ;  /* 0x0000e000ff107b82 */ /* 0x000e220000000a00 */
[----:B------:R-:W-:-:S04]  /*02b0*/  IADD3 R0, PT, PT, R0, 0x1, RZ ;  /* 0x0000000100007810 */ /* 0x000fc80007ffe0ff */
[----:B------:R-:W-:-:S03]  /*02c0*/  LOP3.LUT R0, R0, 0x3, RZ, 0xc0, !PT ;  /* 0x0000000300007812 */ /* 0x000fc600078ec0ff */
[----:B------:R-:W1:Y:S02]  /*02d0*/  LDC.64 R14, c[0x0][0x388] ;  /* 0x0000e200ff0e7b82 */ /* 0x000e640000000a00 */
[----:B------:R-:W-:-:S07]  /*02e0*/  IMAD.MOV R0, RZ, RZ, -R0 ;  /* 0x000000ffff007224 */ /* 0x000fce00078e0a00 */
.L_x_3:
[----:B0-----:R-:W-:-:S05]  /*02f0*/  IMAD.WIDE R12, R8, 0x4, R16 ;  /* 0x00000004080c7825 */ /* 0x001fca00078e0210 */
[----:B------:R-:W2:Y:S01]  /*0300*/  LDG.E R9, desc[UR4][R12.64] ;  /* 0x000000040c097981 */ /* 0x000ea2000c1e1900 */
[----:B------:R-:W-:Y:S01]  /*0310*/  IADD3 R0, PT, PT, R0, 0x1, RZ ;  /* 0x0000000100007810 */ /* 0x000fe20007ffe0ff */
[----:B-1----:R-:W-:-:S03]  /*0320*/  IMAD.WIDE R10, R8, 0x4, R14 ;  /* 0x00000004080a7825 */ /* 0x002fc600078e020e */
[----:B------:R-:W-:Y:S02]  /*0330*/  ISETP.NE.AND P0, PT, R0, RZ, PT ;  /* 0x000000ff0000720c */ /* 0x000fe40003f05270 */
[----:B--2--5:R0:W5:Y:S02]  /*0340*/  ATOMG.E.CAS.STRONG.GPU PT, RZ, [R10], R8, R9 ;  /* 0x000000080aff73a9 */ /* 0x02416400001ee109 */
[----:B0-----:R-:W-:-:S09]  /*0350*/  IMAD.IADD R8, R7, 0x1, R8 ;  /* 0x0000000107087824 */ /* 0x001fd200078e0208 */
[----:B------:R-:W-:Y:S05]  /*0360*/  @P0 BRA `(.L_x_3) ;  /* 0xfffffffc00e00947 */ /* 0x000fea000383ffff */
.L_x_2:
[----:B------:R-:W-:Y:S05]  /*0370*/  BSYNC.RECONVERGENT B0 ;  /* 0x0000000000007941 */ /* 0x000fea0003800200 */
.L_x_1:
[----:B------:R-:W-:Y:S05]  /*0380*/  @!P1 EXIT ;  /* 0x000000000000994d */ /* 0x000fea0003800000 */
.L_x_4:
[----:B-1----:R-:W-:-:S05]  /*0390*/  IMAD.WIDE R14, R8, 0x4, R4 ;  /* 0x00000004080e7825 */ /* 0x002fca00078e0204 */
[----:B------:R-:W2:Y:S01]  /*03a0*/  LDG.E R9, desc[UR4][R14.64] ;  /* 0x000000040e097981 */ /* 0x000ea2000c1e1900 */
[----:B------:R-:W-:-:S04]  /*03b0*/  IMAD.WIDE R20, R8, 0x4, R2 ;  /* 0x0000000408147825 */ /* 0x000fc800078e0202 */
[C---:B------:R-:W-:Y:S01]  /*03c0*/  IMAD.WIDE R12, R7.reuse, 0x4, R14 ;  /* 0x00000004070c7825 */ /* 0x040fe200078e020e */
[----:B--2--5:R0:W5:Y:S04]  /*03d0*/  ATOMG.E.CAS.STRONG.GPU PT, RZ, [R20], R8, R9 ;  /* 0x0000000814ff73a9 */ /* 0x02416800001ee109 */
[----:B------:R-:W2:Y:S01]  /*03e0*/  LDG.E R25, desc[UR4][R12.64] ;  /* 0x000000040c197981 */ /* 0x000ea2000c1e1900 */
[C---:B------:R-:W-:Y:S01]  /*03f0*/  IADD3 R24, PT, PT, R7.reuse, R8, RZ ;  /* 0x0000000807187210 */ /* 0x040fe20007ffe0ff */
[----:B------:R-:W-:-:S04]  /*0400*/  IMAD.WIDE R10, R7, 0x4, R20 ;  /* 0x00000004070a7825 */ /* 0x000fc800078e0214 */
[C---:B------:R-:W-:Y:S01]  /*0410*/  IMAD.WIDE R16, R7.reuse, 0x4, R12 ;  /* 0x0000000407107825 */ /* 0x040fe200078e020c */
[----:B--2---:R1:W5:Y:S04]  /*0420*/  ATOMG.E.CAS.STRONG.GPU PT, RZ, [R10], R24, R25 ;  /* 0x000000180aff73a9 */ /* 0x00436800001ee119 */
[----:B------:R-:W2:Y:S01]  /*0430*/  LDG.E R23, desc[UR4][R16.64] ;  /* 0x0000000410177981 */ /* 0x000ea2000c1e1900 */
[C---:B------:R-:W-:Y:S02]  /*0440*/  IMAD.IADD R22, R7.reuse, 0x1, R24 ;  /* 0x0000000107167824 */ /* 0x040fe400078e0218 */
[----:B------:R-:W-:-:S04]  /*0450*/  IMAD.WIDE R14, R7, 0x4, R10 ;  /* 0x00000004070e7825 */ /* 0x000fc800078e020a */
[C---:B------:R-:W-:Y:S01]  /*0460*/  IMAD.WIDE R18, R7.reuse, 0x4, R16 ;  /* 0x0000000407127825 */ /* 0x040fe200078e0210 */
[----:B0-----:R-:W-:-:S05]  /*0470*/  IADD3 R20, PT, PT, R7, R22, RZ ;  /* 0x0000001607147210 */ /* 0x001fca0007ffe0ff */
[C---:B------:R-:W-:Y:S01]  /*0480*/  IMAD.IADD R8, R7.reuse, 0x1, R20 ;  /* 0x0000000107087824 */ /* 0x040fe200078e0214 */
[----:B--2---:R1:W5:Y:S04]  /*0490*/  ATOMG.E.CAS.STRONG.GPU PT, RZ, [R14], R22, R23 ;  /* 0x000000160eff73a9 */ /* 0x00436800001ee117 */
[----:B------:R-:W2:Y:S01]  /*04a0*/  LDG.E R21, desc[UR4][R18.64] ;  /* 0x0000000412157981 */ /* 0x000ea2000c1e1900 */
[----:B------:R-:W-:Y:S01]  /*04b0*/  ISETP.GE.AND P0, PT, R8, UR6, PT ;  /* 0x0000000608007c0c */ /* 0x000fe2000bf06270 */
[----:B------:R-:W-:-:S05]  /*04c0*/  IMAD.WIDE R12, R7, 0x4, R14 ;  /* 0x00000004070c7825 */ /* 0x000fca00078e020e */
[----:B--2---:R1:W5:Y:S07]  /*04d0*/  ATOMG.E.CAS.STRONG.GPU PT, RZ, [R12], R20, R21 ;  /* 0x000000140cff73a9 */ /* 0x00436e00001ee115 */
[----:B------:R-:W-:Y:S05]  /*04e0*/  @!P0 BRA `(.L_x_4) ;  /* 0xfffffffc00a88947 */ /* 0x000fea000383ffff */
[----:B------:R-:W-:Y:S05]  /*04f0*/  EXIT ;  /* 0x000000000000794d */ /* 0x000fea0003800000 */
.L_x_5:
        /* <DEDUP_REMOVED lines=16> */
.L_x_7:


//--------------------- .nv.shared.reserved.0     --------------------------
	.section	.nv.shared.reserved.0,"aw",@nobits
	.weak		__nv_reservedSMEM_offset_0_alias
	.size		__nv_reservedSMEM_offset_0_alias, 0, 64
	.other		__nv_reservedSMEM_offset_0_alias,@"STO_CUDA_RESERVED_SHARED STV_DEFAULT"
__nv_reservedSMEM_offset_0_alias:
	.zero		0
	.zero		64


//--------------------- .nv.constant0._Z12bench_singlePiS_ --------------------------
	.section	.nv.constant0._Z12bench_singlePiS_,"a",@progbits
	.sectionflags	@""
	.align	4
.nv.constant0._Z12bench_singlePiS_:
	.zero		912


//--------------------- .nv.constant0._Z5benchPiS_i --------------------------
	.section	.nv.constant0._Z5benchPiS_i,"a",@progbits
	.sectionflags	@""
	.align	4
.nv.constant0._Z5benchPiS_i:
	.zero		916


//--------------------- SYMBOLS --------------------------

	.type		.nv.reservedSmem.offset0,@object
	.size		.nv.reservedSmem.offset0,0x4
